//
// Generated by NVIDIA NVVM Compiler
//
// Compiler Build ID: CL-36424714
// Cuda compilation tools, release 13.0, V13.0.88
// Based on NVVM 20.0.0
//

.version 9.0
.target sm_100
.address_size 64

	// .globl	_Z14initializationPii
.global .attribute(.managed) .align 4 .b8 bucket[20];

.visible .entry _Z14initializationPii(
	.param .u64 .ptr .align 1 _Z14initializationPii_param_0,
	.param .u32 _Z14initializationPii_param_1
)
{
	.reg .b32 	%r<6>;
	.reg .b64 	%rd<5>;

	ld.param.u64 	%rd1, [_Z14initializationPii_param_0];
	cvta.to.global.u64 	%rd2, %rd1;
	mov.u32 	%r1, %ctaid.x;
	mov.u32 	%r2, %ntid.x;
	mov.u32 	%r3, %tid.x;
	mad.lo.s32 	%r4, %r1, %r2, %r3;
	mul.wide.s32 	%rd3, %r4, 4;
	add.s64 	%rd4, %rd2, %rd3;
	mov.b32 	%r5, 0;
	st.global.u32 	[%rd4], %r5;
	ret;

}
	// .globl	_Z9reductionPiS_
.visible .entry _Z9reductionPiS_(
	.param .u64 .ptr .align 1 _Z9reductionPiS__param_0,
	.param .u64 .ptr .align 1 _Z9reductionPiS__param_1
)
{
	.reg .b32 	%r<7>;
	.reg .b64 	%rd<9>;

	ld.param.u64 	%rd1, [_Z9reductionPiS__param_0];
	ld.param.u64 	%rd2, [_Z9reductionPiS__param_1];
	cvta.to.global.u64 	%rd3, %rd1;
	cvta.to.global.u64 	%rd4, %rd2;
	mov.u32 	%r1, %ctaid.x;
	mov.u32 	%r2, %ntid.x;
	mov.u32 	%r3, %tid.x;
	mad.lo.s32 	%r4, %r1, %r2, %r3;
	mul.wide.s32 	%rd5, %r4, 4;
	add.s64 	%rd6, %rd4, %rd5;
	ld.global.u32 	%r5, [%rd6];
	mul.wide.s32 	%rd7, %r5, 4;
	add.s64 	%rd8, %rd3, %rd7;
	atom.global.add.u32 	%r6, [%rd8], 1;
	ret;

}
	// .globl	_Z10bucketsortPiS_i
.visible .entry _Z10bucketsortPiS_i(
	.param .u64 .ptr .align 1 _Z10bucketsortPiS_i_param_0,
	.param .u64 .ptr .align 1 _Z10bucketsortPiS_i_param_1,
	.param .u32 _Z10bucketsortPiS_i_param_2
)
{
	.reg .pred 	%p<3>;
	.reg .b32 	%r<13>;
	.reg .b64 	%rd<9>;

	ld.param.u64 	%rd3, [_Z10bucketsortPiS_i_param_0];
	ld.param.u64 	%rd4, [_Z10bucketsortPiS_i_param_1];
	mov.u32 	%r6, %ctaid.x;
	mov.u32 	%r7, %ntid.x;
	mov.u32 	%r8, %tid.x;
	mad.lo.s32 	%r1, %r6, %r7, %r8;
	setp.lt.s32 	%p1, %r1, 0;
	@%p1 bra 	$L__BB2_3;
	cvta.to.global.u64 	%rd5, %rd4;
	mul.wide.u32 	%rd6, %r1, 4;
	add.s64 	%rd1, %rd5, %rd6;
	cvta.to.global.u64 	%rd2, %rd3;
	mov.b32 	%r11, 0;
	mov.u32 	%r12, %r11;
$L__BB2_2:
	st.global.u32 	[%rd1], %r12;
	mul.wide.u32 	%rd7, %r12, 4;
	add.s64 	%rd8, %rd2, %rd7;
	ld.global.u32 	%r10, [%rd8];
	add.s32 	%r11, %r10, %r11;
	add.s32 	%r12, %r12, 1;
	setp.le.s32 	%p2, %r11, %r1;
	@%p2 bra 	$L__BB2_2;
$L__BB2_3:
	ret;

}


// ===== COMPILED SASS (sm_100) =====

	.target	sm_100

	.elftype	@"ET_EXEC"


//--------------------- .note.nv.tkinfo           --------------------------
	.section	.note.nv.tkinfo,"",@"SHT_NOTE"
	.sectionflags	@"SHF_NOTE_NV_TKINFO"
	.tkinfo
        /*0018*/ 	.word	0x00000002
        /*0030*/ 	.string	""
        /*0030*/ 	.string	"ptxas"
        /*0030*/ 	.string	"Cuda compilation tools, release 13.0, V13.0.88"
        /*0030*/ 	.string	"Build cuda_13.0.r13.0/compiler.36424714_0"
        /*0030*/ 	.string	"-arch sm_100 -m 64 "



//--------------------- .note.nv.cuinfo           --------------------------
	.section	.note.nv.cuinfo,"",@"SHT_NOTE"
	.sectionflags	@"SHF_NOTE_NV_CUINFO"
        /*0018*/ 	.short	0x0002
        /*001a*/ 	.short	0x0064
        /*001c*/ 	.short	0x0082
	.zero		2


//--------------------- .nv.info                  --------------------------
	.section	.nv.info,"",@"SHT_CUDA_INFO"
	.align	4


	//----- nvinfo : EIATTR_REGCOUNT
	.align		4
        /*0000*/ 	.byte	0x04, 0x2f
        /*0002*/ 	.short	(.L_2 - .L_1)
	.align		4
.L_1:
        /*0004*/ 	.word	index@(_Z14initializationPii)
        /*0008*/ 	.word	0x00000008


	//----- nvinfo : EIATTR_FRAME_SIZE
	.align		4
.L_2:
        /*000c*/ 	.byte	0x04, 0x11
        /*000e*/ 	.short	(.L_4 - .L_3)
	.align		4
.L_3:
        /*0010*/ 	.word	index@(_Z14initializationPii)
        /*0014*/ 	.word	0x00000000


	//----- nvinfo : EIATTR_REGCOUNT
	.align		4
.L_4:
        /*0018*/ 	.byte	0x04, 0x2f
        /*001a*/ 	.short	(.L_6 - .L_5)
	.align		4
.L_5:
        /*001c*/ 	.word	index@(_Z9reductionPiS_)
        /*0020*/ 	.word	0x0000000a


	//----- nvinfo : EIATTR_FRAME_SIZE
	.align		4
.L_6:
        /*0024*/ 	.byte	0x04, 0x11
        /*0026*/ 	.short	(.L_8 - .L_7)
	.align		4
.L_7:
        /*0028*/ 	.word	index@(_Z9reductionPiS_)
        /*002c*/ 	.word	0x00000000


	//----- nvinfo : EIATTR_REGCOUNT
	.align		4
.L_8:
        /*0030*/ 	.byte	0x04, 0x2f
        /*0032*/ 	.short	(.L_10 - .L_9)
	.align		4
.L_9:
        /*0034*/ 	.word	index@(_Z10bucketsortPiS_i)
        /*0038*/ 	.word	0x0000000e


	//----- nvinfo : EIATTR_FRAME_SIZE
	.align		4
.L_10:
        /*003c*/ 	.byte	0x04, 0x11
        /*003e*/ 	.short	(.L_12 - .L_11)
	.align		4
.L_11:
        /*0040*/ 	.word	index@(_Z10bucketsortPiS_i)
        /*0044*/ 	.word	0x00000000


	//----- nvinfo : EIATTR_MIN_STACK_SIZE
	.align		4
.L_12:
        /*0048*/ 	.byte	0x04, 0x12
        /*004a*/ 	.short	(.L_14 - .L_13)
	.align		4
.L_13:
        /*004c*/ 	.word	index@(_Z10bucketsortPiS_i)
        /*0050*/ 	.word	0x00000000


	//----- nvinfo : EIATTR_MIN_STACK_SIZE
	.align		4
.L_14:
        /*0054*/ 	.byte	0x04, 0x12
        /*0056*/ 	.short	(.L_16 - .L_15)
	.align		4
.L_15:
        /*0058*/ 	.word	index@(_Z9reductionPiS_)
        /*005c*/ 	.word	0x00000000


	//----- nvinfo : EIATTR_MIN_STACK_SIZE
	.align		4
.L_16:
        /*0060*/ 	.byte	0x04, 0x12
        /*0062*/ 	.short	(.L_18 - .L_17)
	.align		4
.L_17:
        /*0064*/ 	.word	index@(_Z14initializationPii)
        /*0068*/ 	.word	0x00000000
.L_18:


//--------------------- .nv.compat                --------------------------
	.section	.nv.compat,"",@"SHT_CUDA_COMPAT_INFO"
	.align	4
        /*0000*/ 	.byte	0x02, 0x09, 0x00, 0x00, 0x02, 0x02, 0x01, 0x00, 0x02, 0x05, 0x05, 0x00, 0x03, 0x07, 0x01, 0x01
        /*0010*/ 	.byte	0x02, 0x03, 0x00, 0x00, 0x02, 0x06, 0x01, 0x00, 0x04, 0x0b, 0x08, 0x00, 0x09, 0x00, 0x00, 0x00
        /*0020*/ 	.byte	0x00, 0x00, 0x00, 0x00


//--------------------- .nv.info._Z10bucketsortPiS_i --------------------------
	.section	.nv.info._Z10bucketsortPiS_i,"",@"SHT_CUDA_INFO"
	.sectionflags	@""
	.align	4


	//----- nvinfo : EIATTR_CUDA_API_VERSION
	.align		4
        /*0000*/ 	.byte	0x04, 0x37
        /*0002*/ 	.short	(.L_20 - .L_19)
.L_19:
        /*0004*/ 	.word	0x00000082


	//----- nvinfo : EIATTR_KPARAM_INFO
	.align		4
.L_20:
        /*0008*/ 	.byte	0x04, 0x17
        /*000a*/ 	.short	(.L_22 - .L_21)
.L_21:
        /*000c*/ 	.word	0x00000000
        /*0010*/ 	.short	0x0002
        /*0012*/ 	.short	0x0010
        /*0014*/ 	.byte	0x00, 0xf0, 0x11, 0x00


	//----- nvinfo : EIATTR_KPARAM_INFO
	.align		4
.L_22:
        /*0018*/ 	.byte	0x04, 0x17
        /*001a*/ 	.short	(.L_24 - .L_23)
.L_23:
        /*001c*/ 	.word	0x00000000
        /*0020*/ 	.short	0x0001
        /*0022*/ 	.short	0x0008
        /*0024*/ 	.byte	0x00, 0xf5, 0x21, 0x00


	//----- nvinfo : EIATTR_KPARAM_INFO
	.align		4
.L_24:
        /*0028*/ 	.byte	0x04, 0x17
        /*002a*/ 	.short	(.L_26 - .L_25)
.L_25:
        /*002c*/ 	.word	0x00000000
        /*0030*/ 	.short	0x0000
        /*0032*/ 	.short	0x0000
        /*0034*/ 	.byte	0x00, 0xf5, 0x21, 0x00


	//----- nvinfo : EIATTR_SPARSE_MMA_MASK
	.align		4
.L_26:
        /*0038*/ 	.byte	0x03, 0x50
        /*003a*/ 	.short	0x0000


	//----- nvinfo : EIATTR_MAXREG_COUNT
	.align		4
        /*003c*/ 	.byte	0x03, 0x1b
        /*003e*/ 	.short	0x00ff


	//----- nvinfo : EIATTR_MERCURY_ISA_VERSION
	.align		4
        /*0040*/ 	.byte	0x03, 0x5f
        /*0042*/ 	.short	0x0101


	//----- nvinfo : EIATTR_VRC_CTA_INIT_COUNT
	.align		4
        /*0044*/ 	.byte	0x02, 0x4a
	.zero		1
	.zero		1


	//----- nvinfo : EIATTR_EXIT_INSTR_OFFSETS
	.align		4
        /*0048*/ 	.byte	0x04, 0x1c
        /*004a*/ 	.short	(.L_28 - .L_27)


	//   ....[0]....
.L_27:
        /*004c*/ 	.word	0x00000060


	//   ....[1]....
        /*0050*/ 	.word	0x00000140


	//----- nvinfo : EIATTR_CRS_STACK_SIZE
	.align		4
.L_28:
        /*0054*/ 	.byte	0x04, 0x1e
        /*0056*/ 	.short	(.L_30 - .L_29)
.L_29:
        /*0058*/ 	.word	0x00000000


	//----- nvinfo : EIATTR_CBANK_PARAM_SIZE
	.align		4
.L_30:
        /*005c*/ 	.byte	0x03, 0x19
        /*005e*/ 	.short	0x0014


	//----- nvinfo : EIATTR_PARAM_CBANK
	.align		4
        /*0060*/ 	.byte	0x04, 0x0a
        /*0062*/ 	.short	(.L_32 - .L_31)
	.align		4
.L_31:
        /*0064*/ 	.word	index@(.nv.constant0._Z10bucketsortPiS_i)
        /*0068*/ 	.short	0x0380
        /*006a*/ 	.short	0x0014


	//----- nvinfo : EIATTR_SW_WAR
	.align		4
.L_32:
        /*006c*/ 	.byte	0x04, 0x36
        /*006e*/ 	.short	(.L_34 - .L_33)
.L_33:
        /*0070*/ 	.word	0x00000008
.L_34:


//--------------------- .nv.info._Z9reductionPiS_ --------------------------
	.section	.nv.info._Z9reductionPiS_,"",@"SHT_CUDA_INFO"
	.sectionflags	@""
	.align	4


	//----- nvinfo : EIATTR_CUDA_API_VERSION
	.align		4
        /*0000*/ 	.byte	0x04, 0x37
        /*0002*/ 	.short	(.L_36 - .L_35)
.L_35:
        /*0004*/ 	.word	0x00000082


	//----- nvinfo : EIATTR_KPARAM_INFO
	.align		4
.L_36:
        /*0008*/ 	.byte	0x04, 0x17
        /*000a*/ 	.short	(.L_38 - .L_37)
.L_37:
        /*000c*/ 	.word	0x00000000
        /*0010*/ 	.short	0x0001
        /*0012*/ 	.short	0x0008
        /*0014*/ 	.byte	0x00, 0xf5, 0x21, 0x00


	//----- nvinfo : EIATTR_KPARAM_INFO
	.align		4
.L_38:
        /*0018*/ 	.byte	0x04, 0x17
        /*001a*/ 	.short	(.L_40 - .L_39)
.L_39:
        /*001c*/ 	.word	0x00000000
        /*0020*/ 	.short	0x0000
        /*0022*/ 	.short	0x0000
        /*0024*/ 	.byte	0x00, 0xf5, 0x21, 0x00


	//----- nvinfo : EIATTR_SPARSE_MMA_MASK
	.align		4
.L_40:
        /*0028*/ 	.byte	0x03, 0x50
        /*002a*/ 	.short	0x0000


	//----- nvinfo : EIATTR_MAXREG_COUNT
	.align		4
        /*002c*/ 	.byte	0x03, 0x1b
        /*002e*/ 	.short	0x00ff


	//----- nvinfo : EIATTR_MERCURY_ISA_VERSION
	.align		4
        /*0030*/ 	.byte	0x03, 0x5f
        /*0032*/ 	.short	0x0101


	//----- nvinfo : EIATTR_VRC_CTA_INIT_COUNT
	.align		4
        /*0034*/ 	.byte	0x02, 0x4a
	.zero		1
	.zero		1


	//----- nvinfo : EIATTR_EXIT_INSTR_OFFSETS
	.align		4
        /*0038*/ 	.byte	0x04, 0x1c
        /*003a*/ 	.short	(.L_42 - .L_41)


	//   ....[0]....
.L_41:
        /*003c*/ 	.word	0x000000d0


	//----- nvinfo : EIATTR_CBANK_PARAM_SIZE
	.align		4
.L_42:
        /*0040*/ 	.byte	0x03, 0x19
        /*0042*/ 	.short	0x0010


	//----- nvinfo : EIATTR_PARAM_CBANK
	.align		4
        /*0044*/ 	.byte	0x04, 0x0a
        /*0046*/ 	.short	(.L_44 - .L_43)
	.align		4
.L_43:
        /*0048*/ 	.word	index@(.nv.constant0._Z9reductionPiS_)
        /*004c*/ 	.short	0x0380
        /*004e*/ 	.short	0x0010


	//----- nvinfo : EIATTR_SW_WAR
	.align		4
.L_44:
        /*0050*/ 	.byte	0x04, 0x36
        /*0052*/ 	.short	(.L_46 - .L_45)
.L_45:
        /*0054*/ 	.word	0x00000008
.L_46:


//--------------------- .nv.info._Z14initializationPii --------------------------
	.section	.nv.info._Z14initializationPii,"",@"SHT_CUDA_INFO"
	.sectionflags	@""
	.align	4


	//----- nvinfo : EIATTR_CUDA_API_VERSION
	.align		4
        /*0000*/ 	.byte	0x04, 0x37
        /*0002*/ 	.short	(.L_48 - .L_47)
.L_47:
        /*0004*/ 	.word	0x00000082


	//----- nvinfo : EIATTR_KPARAM_INFO
	.align		4
.L_48:
        /*0008*/ 	.byte	0x04, 0x17
        /*000a*/ 	.short	(.L_50 - .L_49)
.L_49:
        /*000c*/ 	.word	0x00000000
        /*0010*/ 	.short	0x0001
        /*0012*/ 	.short	0x0008
        /*0014*/ 	.byte	0x00, 0xf0, 0x11, 0x00


	//----- nvinfo : EIATTR_KPARAM_INFO
	.align		4
.L_50:
        /*0018*/ 	.byte	0x04, 0x17
        /*001a*/ 	.short	(.L_52 - .L_51)
.L_51:
        /*001c*/ 	.word	0x00000000
        /*0020*/ 	.short	0x0000
        /*0022*/ 	.short	0x0000
        /*0024*/ 	.byte	0x00, 0xf5, 0x21, 0x00


	//----- nvinfo : EIATTR_SPARSE_MMA_MASK
	.align		4
.L_52:
        /*0028*/ 	.byte	0x03, 0x50
        /*002a*/ 	.short	0x0000


	//----- nvinfo : EIATTR_MAXREG_COUNT
	.align		4
        /*002c*/ 	.byte	0x03, 0x1b
        /*002e*/ 	.short	0x00ff


	//----- nvinfo : EIATTR_MERCURY_ISA_VERSION
	.align		4
        /*0030*/ 	.byte	0x03, 0x5f
        /*0032*/ 	.short	0x0101


	//----- nvinfo : EIATTR_VRC_CTA_INIT_COUNT
	.align		4
        /*0034*/ 	.byte	0x02, 0x4a
	.zero		1
	.zero		1


	//----- nvinfo : EIATTR_EXIT_INSTR_OFFSETS
	.align		4
        /*0038*/ 	.byte	0x04, 0x1c
        /*003a*/ 	.short	(.L_54 - .L_53)


	//   ....[0]....
.L_53:
        /*003c*/ 	.word	0x00000090


	//----- nvinfo : EIATTR_CBANK_PARAM_SIZE
	.align		4
.L_54:
        /*0040*/ 	.byte	0x03, 0x19
        /*0042*/ 	.short	0x000c


	//----- nvinfo : EIATTR_PARAM_CBANK
	.align		4
        /*0044*/ 	.byte	0x04, 0x0a
        /*0046*/ 	.short	(.L_56 - .L_55)
	.align		4
.L_55:
        /*0048*/ 	.word	index@(.nv.constant0._Z14initializationPii)
        /*004c*/ 	.short	0x0380
        /*004e*/ 	.short	0x000c


	//----- nvinfo : EIATTR_SW_WAR
	.align		4
.L_56:
        /*0050*/ 	.byte	0x04, 0x36
        /*0052*/ 	.short	(.L_58 - .L_57)
.L_57:
        /*0054*/ 	.word	0x00000008
.L_58:


//--------------------- .nv.callgraph             --------------------------
	.section	.nv.callgraph,"",@"SHT_CUDA_CALLGRAPH"
	.align	4
	.sectionentsize	8
	.align		4
        /*0000*/ 	.word	0x00000000
	.align		4
        /*0004*/ 	.word	0xffffffff
	.align		4
        /*0008*/ 	.word	0x00000000
	.align		4
        /*000c*/ 	.word	0xfffffffe
	.align		4
        /*0010*/ 	.word	0x00000000
	.align		4
        /*0014*/ 	.word	0xfffffffd
	.align		4
        /*0018*/ 	.word	0x00000000
	.align		4
        /*001c*/ 	.word	0xfffffffc


//--------------------- .nv.constant4             --------------------------
	.section	.nv.constant4,"a",@progbits
	.align	8
	.align		8
.nv.constant4:
        /*0000*/ 	.dword	bucket


//--------------------- .text._Z10bucketsortPiS_i --------------------------
	.section	.text._Z10bucketsortPiS_i,"ax",@progbits
	.align	128
        .global         _Z10bucketsortPiS_i
        .type           _Z10bucketsortPiS_i,@function
        .size           _Z10bucketsortPiS_i,(.L_x_4 - _Z10bucketsortPiS_i)
        .other          _Z10bucketsortPiS_i,@"STO_CUDA_ENTRY STV_DEFAULT"
_Z10bucketsortPiS_i:
.text._Z10bucketsortPiS_i:
[----:B------:R-:W-:Y:S01]  /*0000*/  LDC R1, c[0x0][0x37c] ;  /* 0x0000df00ff017b82 */ /* 0x000fe20000000800 */
[----:B------:R-:W0:Y:S07]  /*0010*/  S2R R0, SR_TID.X ;  /* 0x0000000000007919 */ /* 0x000e2e0000002100 */
[----:B------:R-:W0:Y:S08]  /*0020*/  S2UR UR4, SR_CTAID.X ;  /* 0x00000000000479c3 */ /* 0x000e300000002500 */
[----:B------:R-:W0:Y:S02]  /*0030*/  LDC R9, c[0x0][0x360] ;  /* 0x0000d800ff097b82 */ /* 0x000e240000000800 */
[----:B0-----:R-:W-:-:S05]  /*0040*/  IMAD R9, R9, UR4, R0 ;  /* 0x0000000409097c24 */ /* 0x001fca000f8e0200 */
[----:B------:R-:W-:-:S13]  /*0050*/  ISETP.GE.AND P0, PT, R9, RZ, PT ;  /* 0x000000ff0900720c */ /* 0x000fda0003f06270 */
[----:B------:R-:W-:Y:S05]  /*0060*/  @!P0 EXIT ;  /* 0x000000000000894d */ /* 0x000fea0003800000 */
[----:B------:R-:W0:Y:S01]  /*0070*/  LDC.64 R2, c[0x0][0x388] ;  /* 0x0000e200ff027b82 */ /* 0x000e220000000a00 */
[----:B------:R-:W-:Y:S01]  /*0080*/  HFMA2 R0, -RZ, RZ, 0, 0 ;  /* 0x00000000ff007431 */ /* 0x000fe200000001ff */
[----:B------:R-:W-:Y:S01]  /*0090*/  MOV R11, RZ ;  /* 0x000000ff000b7202 */ /* 0x000fe20000000f00 */
[----:B------:R-:W1:Y:S05]  /*00a0*/  LDCU.64 UR4, c[0x0][0x358] ;  /* 0x00006b00ff0477ac */ /* 0x000e6a0008000a00 */
[----:B------:R-:W2:Y:S01]  /*00b0*/  LDC.64 R6, c[0x0][0x380] ;  /* 0x0000e000ff067b82 */ /* 0x000ea20000000a00 */
[----:B01----:R-:W-:-:S07]  /*00c0*/  IMAD.WIDE.U32 R2, R9, 0x4, R2 ;  /* 0x0000000409027825 */ /* 0x003fce00078e0002 */
.L_x_0:
[C---:B--2---:R-:W-:Y:S01]  /*00d0*/  IMAD.WIDE.U32 R4, R11.reuse, 0x4, R6 ;  /* 0x000000040b047825 */ /* 0x044fe200078e0006 */
[----:B------:R0:W-:Y:S05]  /*00e0*/  STG.E desc[UR4][R2.64], R11 ;  /* 0x0000000b02007986 */ /* 0x0001ea000c101904 */
[----:B------:R-:W2:Y:S01]  /*00f0*/  LDG.E R5, desc[UR4][R4.64] ;  /* 0x0000000404057981 */ /* 0x000ea2000c1e1900 */
[----:B0-----:R-:W-:Y:S02]  /*0100*/  IADD3 R11, PT, PT, R11, 0x1, RZ ;  /* 0x000000010b0b7810 */ /* 0x001fe40007ffe0ff */
[----:B--2---:R-:W-:-:S04]  /*0110*/  IADD3 R0, PT, PT, R5, R0, RZ ;  /* 0x0000000005007210 */ /* 0x004fc80007ffe0ff */
[----:B------:R-:W-:-:S13]  /*0120*/  ISETP.GT.AND P0, PT, R0, R9, PT ;  /* 0x000000090000720c */ /* 0x000fda0003f04270 */
[----:B------:R-:W-:Y:S05]  /*0130*/  @!P0 BRA `(.L_x_0) ;  /* 0xfffffffc00e48947 */ /* 0x000fea000383ffff */
[----:B------:R-:W-:Y:S05]  /*0140*/  EXIT ;  /* 0x000000000000794d */ /* 0x000fea0003800000 */
.L_x_1:
[----:B------:R-:W-:-:S00]  /*0150*/  BRA `(.L_x_1) ;  /* 0xfffffffc00fc7947 */ /* 0x000fc0000383ffff */
[----:B------:R-:W-:-:S00]  /*0160*/  NOP ;  /* 0x0000000000007918 */ /* 0x000fc00000000000 */
        /* <DEDUP_REMOVED lines=9> */
.L_x_4:


//--------------------- .text._Z9reductionPiS_    --------------------------
	.section	.text._Z9reductionPiS_,"ax",@progbits
	.align	128
        .global         _Z9reductionPiS_
        .type           _Z9reductionPiS_,@function
        .size           _Z9reductionPiS_,(.L_x_5 - _Z9reductionPiS_)
        .other          _Z9reductionPiS_,@"STO_CUDA_ENTRY STV_DEFAULT"
_Z9reductionPiS_:
.text._Z9reductionPiS_:
[----:B------:R-:W-:Y:S01]  /*0000*/  LDC R1, c[0x0][0x37c] ;  /* 0x0000df00ff017b82 */ /* 0x000fe20000000800 */
[----:B------:R-:W0:Y:S07]  /*0010*/  S2R R0, SR_TID.X ;  /* 0x0000000000007919 */ /* 0x000e2e0000002100 */
[----:B------:R-:W0:Y:S01]  /*0020*/  S2UR UR6, SR_CTAID.X ;  /* 0x00000000000679c3 */ /* 0x000e220000002500 */
[----:B------:R-:W1:Y:S07]  /*0030*/  LDCU.64 UR4, c[0x0][0x358] ;  /* 0x00006b00ff0477ac */ /* 0x000e6e0008000a00 */
[----:B------:R-:W0:Y:S08]  /*0040*/  LDC R5, c[0x0][0x360] ;  /* 0x0000d800ff057b82 */ /* 0x000e300000000800 */
[----:B------:R-:W2:Y:S01]  /*0050*/  LDC.64 R2, c[0x0][0x388] ;  /* 0x0000e200ff027b82 */ /* 0x000ea20000000a00 */
[----:B0-----:R-:W-:-:S04]  /*0060*/  IMAD R5, R5, UR6, R0 ;  /* 0x0000000605057c24 */ /* 0x001fc8000f8e0200 */
[----:B--2---:R-:W-:-:S03]  /*0070*/  IMAD.WIDE R2, R5, 0x4, R2 ;  /* 0x0000000405027825 */ /* 0x004fc600078e0202 */
[----:B------:R-:W0:Y:S03]  /*0080*/  LDC.64 R4, c[0x0][0x380] ;  /* 0x0000e000ff047b82 */ /* 0x000e260000000a00 */
[----:B-1----:R-:W0:Y:S01]  /*0090*/  LDG.E R3, desc[UR4][R2.64] ;  /* 0x0000000402037981 */ /* 0x002e22000c1e1900 */
[----:B------:R-:W-:Y:S02]  /*00a0*/  HFMA2 R7, -RZ, RZ, 0, 5.9604644775390625e-08 ;  /* 0x00000001ff077431 */ /* 0x000fe400000001ff */
[----:B0-----:R-:W-:-:S05]  /*00b0*/  IMAD.WIDE R4, R3, 0x4, R4 ;  /* 0x0000000403047825 */ /* 0x001fca00078e0204 */
[----:B------:R-:W-:Y:S01]  /*00c0*/  REDG.E.ADD.STRONG.GPU desc[UR4][R4.64], R7 ;  /* 0x000000070400798e */ /* 0x000fe2000c12e104 */
[----:B------:R-:W-:Y:S05]  /*00d0*/  EXIT ;  /* 0x000000000000794d */ /* 0x000fea0003800000 */
.L_x_2:
        /* <DEDUP_REMOVED lines=10> */
.L_x_5:


//--------------------- .text._Z14initializationPii --------------------------
	.section	.text._Z14initializationPii,"ax",@progbits
	.align	128
        .global         _Z14initializationPii
        .type           _Z14initializationPii,@function
        .size           _Z14initializationPii,(.L_x_6 - _Z14initializationPii)
        .other          _Z14initializationPii,@"STO_CUDA_ENTRY STV_DEFAULT"
_Z14initializationPii:
.text._Z14initializationPii:
[----:B------:R-:W-:Y:S01]  /*0000*/  LDC R1, c[0x0][0x37c] ;  /* 0x0000df00ff017b82 */ /* 0x000fe20000000800 */
[----:B------:R-:W0:Y:S07]  /*0010*/  S2R R0, SR_TID.X ;  /* 0x0000000000007919 */ /* 0x000e2e0000002100 */
[----:B------:R-:W0:Y:S01]  /*0020*/  S2UR UR6, SR_CTAID.X ;  /* 0x00000000000679c3 */ /* 0x000e220000002500 */
[----:B------:R-:W1:Y:S07]  /*0030*/  LDCU.64 UR4, c[0x0][0x358] ;  /* 0x00006b00ff0477ac */ /* 0x000e6e0008000a00 */
[----:B------:R-:W0:Y:S08]  /*0040*/  LDC R5, c[0x0][0x360] ;  /* 0x0000d800ff057b82 */ /* 0x000e300000000800 */
[----:B------:R-:W2:Y:S01]  /*0050*/  LDC.64 R2, c[0x0][0x380] ;  /* 0x0000e000ff027b82 */ /* 0x000ea20000000a00 */
[----:B0-----:R-:W-:-:S04]  /*0060*/  IMAD R5, R5, UR6, R0 ;  /* 0x0000000605057c24 */ /* 0x001fc8000f8e0200 */
[----:B--2---:R-:W-:-:S05]  /*0070*/  IMAD.WIDE R2, R5, 0x4, R2 ;  /* 0x0000000405027825 */ /* 0x004fca00078e0202 */
[----:B-1----:R-:W-:Y:S01]  /*0080*/  STG.E desc[UR4][R2.64], RZ ;  /* 0x000000ff02007986 */ /* 0x002fe2000c101904 */
[----:B------:R-:W-:Y:S05]  /*0090*/  EXIT ;  /* 0x000000000000794d */ /* 0x000fea0003800000 */
.L_x_3:
        /* <DEDUP_REMOVED lines=14> */
.L_x_6:


//--------------------- .nv.shared.reserved.0     --------------------------
	.section	.nv.shared.reserved.0,"aw",@nobits
	.weak		__nv_reservedSMEM_offset_0_alias
	.size		__nv_reservedSMEM_offset_0_alias, 0, 64
	.other		__nv_reservedSMEM_offset_0_alias,@"STO_CUDA_RESERVED_SHARED STV_DEFAULT"
__nv_reservedSMEM_offset_0_alias:
	.zero		0
	.zero		64


//--------------------- .nv.global                --------------------------
	.section	.nv.global,"aw",@nobits
	.align	4
.nv.global:
	.type		bucket,@object
	.size		bucket,(.L_0 - bucket)
	.other		bucket,@"STV_DEFAULT STO_CUDA_MANAGED"
bucket:
	.zero		20
.L_0:


//--------------------- .nv.constant0._Z10bucketsortPiS_i --------------------------
	.section	.nv.constant0._Z10bucketsortPiS_i,"a",@progbits
	.sectionflags	@""
	.align	4
.nv.constant0._Z10bucketsortPiS_i:
	.zero		916


//--------------------- .nv.constant0._Z9reductionPiS_ --------------------------
	.section	.nv.constant0._Z9reductionPiS_,"a",@progbits
	.sectionflags	@""
	.align	4
.nv.constant0._Z9reductionPiS_:
	.zero		912


//--------------------- .nv.constant0._Z14initializationPii --------------------------
	.section	.nv.constant0._Z14initializationPii,"a",@progbits
	.sectionflags	@""
	.align	4
.nv.constant0._Z14initializationPii:
	.zero		908


//--------------------- SYMBOLS --------------------------

	.type		.nv.reservedSmem.offset0,@object
	.size		.nv.reservedSmem.offset0,0x4
